	.headerflags	@"EF_CUDA_TEXMODE_UNIFIED EF_CUDA_64BIT_ADDRESS EF_CUDA_ACCELERATORS EF_CUDA_SM90 EF_CUDA_VIRTUAL_SM(EF_CUDA_SM90)"
	.elftype	@"ET_EXEC"


//--------------------- .nv.info                  --------------------------
	.section	.nv.info,"",@"SHT_CUDA_INFO"
	.align	4


	//----- nvinfo : EIATTR_REGCOUNT
	.align		4
        /*0000*/ 	.byte	0x04, 0x2f
        /*0002*/ 	.short	(.L_3 - .L_2)
	.align		4
.L_2:
        /*0004*/ 	.word	index@(triton_poi_fused__native_batch_norm_legit_no_training__prelu_kernel_7)
        /*0008*/ 	.word	0x00000012


	//----- nvinfo : EIATTR_MIN_STACK_SIZE
	.align		4
.L_3:
        /*000c*/ 	.byte	0x04, 0x12
        /*000e*/ 	.short	(.L_5 - .L_4)
	.align		4
.L_4:
        /*0010*/ 	.word	index@(triton_poi_fused__native_batch_norm_legit_no_training__prelu_kernel_7)
        /*0014*/ 	.word	0x00000000


	//----- nvinfo : EIATTR_FRAME_SIZE
	.align		4
.L_5:
        /*0018*/ 	.byte	0x04, 0x11
        /*001a*/ 	.short	(.L_7 - .L_6)
	.align		4
.L_6:
        /*001c*/ 	.word	index@(triton_poi_fused__native_batch_norm_legit_no_training__prelu_kernel_7)
        /*0020*/ 	.word	0x00000000


	//----- nvinfo : EIATTR_MIN_STACK_SIZE
	.align		4
.L_7:
        /*0024*/ 	.byte	0x04, 0x12
        /*0026*/ 	.short	(.L_9 - .L_8)
	.align		4
.L_8:
        /*0028*/ 	.word	index@(triton_poi_fused__native_batch_norm_legit_no_training__prelu_kernel_7)
        /*002c*/ 	.word	0x00000000
.L_9:


//--------------------- .nv.info.triton_poi_fused__native_batch_norm_legit_no_training__prelu_kernel_7 --------------------------
	.section	.nv.info.triton_poi_fused__native_batch_norm_legit_no_training__prelu_kernel_7,"",@"SHT_CUDA_INFO"
	.sectionflags	@""
	.align	4


	//----- nvinfo : EIATTR_CUDA_API_VERSION
	.align		4
        /*0000*/ 	.byte	0x04, 0x37
        /*0002*/ 	.short	(.L_11 - .L_10)
.L_10:
        /*0004*/ 	.word	0x0000007c


	//----- nvinfo : EIATTR_KPARAM_INFO
	.align		4
.L_11:
        /*0008*/ 	.byte	0x04, 0x17
        /*000a*/ 	.short	(.L_13 - .L_12)
.L_12:
        /*000c*/ 	.word	0x00000000
        /*0010*/ 	.short	0x0007
        /*0012*/ 	.short	0x0038
        /*0014*/ 	.byte	0x00, 0xf0, 0x11, 0x00


	//----- nvinfo : EIATTR_KPARAM_INFO
	.align		4
.L_13:
        /*0018*/ 	.byte	0x04, 0x17
        /*001a*/ 	.short	(.L_15 - .L_14)
.L_14:
        /*001c*/ 	.word	0x00000000
        /*0020*/ 	.short	0x0006
        /*0022*/ 	.short	0x0030
        /*0024*/ 	.byte	0x00, 0xf4, 0x21, 0x00


	//----- nvinfo : EIATTR_KPARAM_INFO
	.align		4
.L_15:
        /*0028*/ 	.byte	0x04, 0x17
        /*002a*/ 	.short	(.L_17 - .L_16)
.L_16:
        /*002c*/ 	.word	0x00000000
        /*0030*/ 	.short	0x0005
        /*0032*/ 	.short	0x0028
        /*0034*/ 	.byte	0x00, 0xf4, 0x21, 0x00


	//----- nvinfo : EIATTR_KPARAM_INFO
	.align		4
.L_17:
        /*0038*/ 	.byte	0x04, 0x17
        /*003a*/ 	.short	(.L_19 - .L_18)
.L_18:
        /*003c*/ 	.word	0x00000000
        /*0040*/ 	.short	0x0004
        /*0042*/ 	.short	0x0020
        /*0044*/ 	.byte	0x00, 0xf4, 0x21, 0x00


	//----- nvinfo : EIATTR_KPARAM_INFO
	.align		4
.L_19:
        /*0048*/ 	.byte	0x04, 0x17
        /*004a*/ 	.short	(.L_21 - .L_20)
.L_20:
        /*004c*/ 	.word	0x00000000
        /*0050*/ 	.short	0x0003
        /*0052*/ 	.short	0x0018
        /*0054*/ 	.byte	0x00, 0xf4, 0x21, 0x00


	//----- nvinfo : EIATTR_KPARAM_INFO
	.align		4
.L_21:
        /*0058*/ 	.byte	0x04, 0x17
        /*005a*/ 	.short	(.L_23 - .L_22)
.L_22:
        /*005c*/ 	.word	0x00000000
        /*0060*/ 	.short	0x0002
        /*0062*/ 	.short	0x0010
        /*0064*/ 	.byte	0x00, 0xf4, 0x21, 0x00


	//----- nvinfo : EIATTR_KPARAM_INFO
	.align		4
.L_23:
        /*0068*/ 	.byte	0x04, 0x17
        /*006a*/ 	.short	(.L_25 - .L_24)
.L_24:
        /*006c*/ 	.word	0x00000000
        /*0070*/ 	.short	0x0001
        /*0072*/ 	.short	0x0008
        /*0074*/ 	.byte	0x00, 0xf4, 0x21, 0x00


	//----- nvinfo : EIATTR_KPARAM_INFO
	.align		4
.L_25:
        /*0078*/ 	.byte	0x04, 0x17
        /*007a*/ 	.short	(.L_27 - .L_26)
.L_26:
        /*007c*/ 	.word	0x00000000
        /*0080*/ 	.short	0x0000
        /*0082*/ 	.short	0x0000
        /*0084*/ 	.byte	0x00, 0xf4, 0x21, 0x00


	//----- nvinfo : EIATTR_SPARSE_MMA_MASK
	.align		4
.L_27:
        /*0088*/ 	.byte	0x03, 0x50
        /*008a*/ 	.short	0x0000


	//----- nvinfo : EIATTR_MAXREG_COUNT
	.align		4
        /*008c*/ 	.byte	0x03, 0x1b
        /*008e*/ 	.short	0x00ff


	//----- nvinfo : EIATTR_EXIT_INSTR_OFFSETS
	.align		4
        /*0090*/ 	.byte	0x04, 0x1c
        /*0092*/ 	.short	(.L_29 - .L_28)


	//   ....[0]....
.L_28:
        /*0094*/ 	.word	0x00000400


	//----- nvinfo : EIATTR_REQNTID
	.align		4
.L_29:
        /*0098*/ 	.byte	0x04, 0x10
        /*009a*/ 	.short	(.L_31 - .L_30)
.L_30:
        /*009c*/ 	.word	0x00000100
        /*00a0*/ 	.word	0x00000001
        /*00a4*/ 	.word	0x00000001


	//----- nvinfo : EIATTR_CBANK_PARAM_SIZE
	.align		4
.L_31:
        /*00a8*/ 	.byte	0x03, 0x19
        /*00aa*/ 	.short	0x003c


	//----- nvinfo : EIATTR_PARAM_CBANK
	.align		4
        /*00ac*/ 	.byte	0x04, 0x0a
        /*00ae*/ 	.short	(.L_33 - .L_32)
	.align		4
.L_32:
        /*00b0*/ 	.word	index@(.nv.constant0.triton_poi_fused__native_batch_norm_legit_no_training__prelu_kernel_7)
        /*00b4*/ 	.short	0x0210
        /*00b6*/ 	.short	0x003c


	//----- nvinfo : EIATTR_SW_WAR
	.align		4
.L_33:
        /*00b8*/ 	.byte	0x04, 0x36
        /*00ba*/ 	.short	(.L_35 - .L_34)
.L_34:
        /*00bc*/ 	.word	0x00000008
.L_35:


//--------------------- .nv.callgraph             --------------------------
	.section	.nv.callgraph,"",@"SHT_CUDA_CALLGRAPH"
	.align	4
	.sectionentsize	8
	.align		4
        /*0000*/ 	.word	0x00000000
	.align		4
        /*0004*/ 	.word	0xffffffff
	.align		4
        /*0008*/ 	.word	0x00000000
	.align		4
        /*000c*/ 	.word	0xfffffffe
	.align		4
        /*0010*/ 	.word	0x00000000
	.align		4
        /*0014*/ 	.word	0xfffffffd
	.align		4
        /*0018*/ 	.word	0x00000000
	.align		4
        /*001c*/ 	.word	0xfffffffc


//--------------------- .nv.constant4             --------------------------
	.section	.nv.constant4,"a",@progbits
	.align	8
	.align		8
.nv.constant4:
        /*0000*/ 	.dword	_$_str
	.align		8
        /*0008*/ 	.dword	_$_str_$_2


//--------------------- .text.triton_poi_fused__native_batch_norm_legit_no_training__prelu_kernel_7 --------------------------
	.section	.text.triton_poi_fused__native_batch_norm_legit_no_training__prelu_kernel_7,"ax",@progbits
	.align	128
        .global         triton_poi_fused__native_batch_norm_legit_no_training__prelu_kernel_7
        .type           triton_poi_fused__native_batch_norm_legit_no_training__prelu_kernel_7,@function
        .size           triton_poi_fused__native_batch_norm_legit_no_training__prelu_kernel_7,(.L_x_1 - triton_poi_fused__native_batch_norm_legit_no_training__prelu_kernel_7)
        .other          triton_poi_fused__native_batch_norm_legit_no_training__prelu_kernel_7,@"STO_CUDA_ENTRY STV_DEFAULT"
triton_poi_fused__native_batch_norm_legit_no_training__prelu_kernel_7:
.text.triton_poi_fused__native_batch_norm_legit_no_training__prelu_kernel_7:
[----:B------:R-:W-:Y:S01]  /*0000*/  LDC R1, c[0x0][0x28] ;  /* 0x00000a00ff017b82 */ /* 0x000fe20000000800 */
[----:B------:R-:W1:Y:S07]  /*0010*/  S2R R0, SR_TID.X ;  /* 0x0000000000007919 */ /* 0x000e6e0000002100 */
[----:B------:R-:W2:Y:S01]  /*0020*/  LDC.64 R2, c[0x0][0x228] ;  /* 0x00008a00ff027b82 */ /* 0x000ea20000000a00 */
[----:B------:R-:W-:Y:S01]  /*0030*/  ULDC.64 UR4, c[0x0][0x208] ;  /* 0x0000820000047ab9 */ /* 0x000fe20000000a00 */
[----:B------:R-:W3:Y:S06]  /*0040*/  S2R R7, SR_CTAID.X ;  /* 0x0000000000077919 */ /* 0x000eec0000002500 */
[----:B------:R-:W4:Y:S08]  /*0050*/  LDC.64 R8, c[0x0][0x220] ;  /* 0x00008800ff087b82 */ /* 0x000f300000000a00 */
[----:B------:R-:W5:Y:S08]  /*0060*/  LDC.64 R10, c[0x0][0x230] ;  /* 0x00008c00ff0a7b82 */ /* 0x000f700000000a00 */
[----:B------:R-:W5:Y:S01]  /*0070*/  LDC.64 R12, c[0x0][0x238] ;  /* 0x00008e00ff0c7b82 */ /* 0x000f620000000a00 */
[----:B-1----:R-:W-:-:S07]  /*0080*/  SHF.L.U32 R0, R0, 0x1, RZ ;  /* 0x0000000100007819 */ /* 0x002fce00000006ff */
[----:B------:R-:W1:Y:S01]  /*0090*/  LDC.64 R14, c[0x0][0x240] ;  /* 0x00009000ff0e7b82 */ /* 0x000e620000000a00 */
[----:B---3--:R-:W-:Y:S02]  /*00a0*/  SHF.R.S32.HI R5, RZ, 0x16, R7 ;  /* 0x00000016ff057819 */ /* 0x008fe40000011407 */
[----:B------:R-:W-:Y:S02]  /*00b0*/  LOP3.LUT R0, R0, 0x1fe, RZ, 0xc0, !PT ;  /* 0x000001fe00007812 */ /* 0x000fe400078ec0ff */
[----:B------:R-:W-:Y:S02]  /*00c0*/  SGXT R5, R5, 0x1 ;  /* 0x000000010505781a */ /* 0x000fe40000000200 */
[----:B------:R-:W-:Y:S02]  /*00d0*/  LEA R0, R7, R0, 0x9 ;  /* 0x0000000007007211 */ /* 0x000fe400078e48ff */
[----:B------:R-:W3:Y:S02]  /*00e0*/  LDC.64 R6, c[0x0][0x218] ;  /* 0x00008600ff067b82 */ /* 0x000ee40000000a00 */
[----:B------:R-:W-:-:S04]  /*00f0*/  LEA.HI R5, R5, R0, RZ, 0x5 ;  /* 0x0000000005057211 */ /* 0x000fc800078f28ff */
[----:B------:R-:W-:-:S04]  /*0100*/  LOP3.LUT R5, R5, 0xffffffe0, RZ, 0xc0, !PT ;  /* 0xffffffe005057812 */ /* 0x000fc800078ec0ff */
[----:B------:R-:W-:-:S05]  /*0110*/  IADD3 R4, R0, -R5, RZ ;  /* 0x8000000500047210 */ /* 0x000fca0007ffe0ff */
[----:B--2---:R-:W-:-:S06]  /*0120*/  IMAD.WIDE R2, R4, 0x4, R2 ;  /* 0x0000000404027825 */ /* 0x004fcc00078e0202 */
[----:B------:R-:W2:Y:S01]  /*0130*/  LDG.E.EL.64 R2, desc[UR4][R2.64] ;  /* 0x0000000402027981 */ /* 0x000ea2000c2e1b00 */
[----:B----4-:R-:W-:-:S04]  /*0140*/  IMAD.WIDE R8, R4, 0x4, R8 ;  /* 0x0000000404087825 */ /* 0x010fc800078e0208 */
[----:B---3--:R-:W-:Y:S02]  /*0150*/  IMAD.WIDE R6, R0, 0x4, R6 ;  /* 0x0000000400067825 */ /* 0x008fe400078e0206 */
[----:B------:R-:W3:Y:S04]  /*0160*/  LDG.E.EL.64 R8, desc[UR4][R8.64] ;  /* 0x0000000408087981 */ /* 0x000ee8000c2e1b00 */
[----:B------:R-:W3:Y:S01]  /*0170*/  LDG.E.64 R6, desc[UR4][R6.64] ;  /* 0x0000000406067981 */ /* 0x000ee2000c1e1b00 */
[----:B-----5:R-:W-:-:S04]  /*0180*/  IMAD.WIDE R10, R4, 0x4, R10 ;  /* 0x00000004040a7825 */ /* 0x020fc800078e020a */
[C---:B0-----:R-:W-:Y:S02]  /*0190*/  IMAD.WIDE R12, R4.reuse, 0x4, R12 ;  /* 0x00000004040c7825 */ /* 0x041fe400078e020c */
[----:B------:R-:W4:Y:S04]  /*01a0*/  LDG.E.EL.64 R10, desc[UR4][R10.64] ;  /* 0x000000040a0a7981 */ /* 0x000f28000c2e1b00 */
[----:B------:R-:W4:Y:S01]  /*01b0*/  LDG.E.EL.64 R12, desc[UR4][R12.64] ;  /* 0x000000040c0c7981 */ /* 0x000f22000c2e1b00 */
[----:B-1----:R-:W-:-:S06]  /*01c0*/  IMAD.WIDE R4, R4, 0x4, R14 ;  /* 0x0000000404047825 */ /* 0x002fcc00078e020e */
[----:B------:R-:W5:Y:S01]  /*01d0*/  LDG.E.EL.64 R4, desc[UR4][R4.64] ;  /* 0x0000000404047981 */ /* 0x000f62000c2e1b00 */
[----:B--2---:R-:W-:Y:S01]  /*01e0*/  FADD R2, R2, 9.9999997473787516356e-06 ;  /* 0x3727c5ac02027421 */ /* 0x004fe20000000000 */
[----:B------:R-:W-:-:S03]  /*01f0*/  FADD R3, R3, 9.9999997473787516356e-06 ;  /* 0x3727c5ac03037421 */ /* 0x000fc60000000000 */
[----:B------:R-:W0:Y:S08]  /*0200*/  MUFU.SQRT R14, R2 ;  /* 0x00000002000e7308 */ /* 0x000e300000002000 */
[----:B------:R-:W1:Y:S01]  /*0210*/  MUFU.SQRT R15, R3 ;  /* 0x00000003000f7308 */ /* 0x000e620000002000 */
[C---:B0-----:R-:W-:Y:S02]  /*0220*/  FSETP.GT.AND P0, PT, R14.reuse, 8.50705917302346158658e+37, PT ;  /* 0x7e8000000e00780b */ /* 0x041fe40003f04000 */
[----:B------:R-:W-:-:S02]  /*0230*/  FSETP.GEU.AND P2, PT, R14, 1.175494350822287508e-38, PT ;  /* 0x008000000e00780b */ /* 0x000fc40003f4e000 */
[C---:B-1----:R-:W-:Y:S02]  /*0240*/  FSETP.GT.AND P1, PT, R15.reuse, 8.50705917302346158658e+37, PT ;  /* 0x7e8000000f00780b */ /* 0x042fe40003f24000 */
[----:B------:R-:W-:-:S07]  /*0250*/  FSETP.GEU.AND P3, PT, R15, 1.175494350822287508e-38, PT ;  /* 0x008000000f00780b */ /* 0x000fce0003f6e000 */
[----:B------:R-:W-:Y:S01]  /*0260*/  @P0 FMUL R14, R14, 0.25 ;  /* 0x3e8000000e0e0820 */ /* 0x000fe20000400000 */
[----:B------:R-:W-:-:S03]  /*0270*/  HFMA2.MMA R2, -RZ, RZ, 1.625, 0 ;  /* 0x3e800000ff027435 */ /* 0x000fc600000001ff */
[----:B------:R-:W-:Y:S01]  /*0280*/  @!P2 FMUL R14, R14, 16777216 ;  /* 0x4b8000000e0ea820 */ /* 0x000fe20000400000 */
[----:B------:R-:W-:-:S04]  /*0290*/  @P1 FMUL R15, R15, 0.25 ;  /* 0x3e8000000f0f1820 */ /* 0x000fc80000400000 */
[----:B------:R-:W-:Y:S01]  /*02a0*/  @!P3 FMUL R15, R15, 16777216 ;  /* 0x4b8000000f0fb820 */ /* 0x000fe20000400000 */
[----:B------:R-:W0:Y:S01]  /*02b0*/  MUFU.RCP R14, R14 ;  /* 0x0000000e000e7308 */ /* 0x000e220000001000 */
[----:B------:R-:W-:-:S07]  /*02c0*/  FSEL R3, R2, 1, P0 ;  /* 0x3f80000002037808 */ /* 0x000fce0000000000 */
[----:B------:R-:W1:Y:S01]  /*02d0*/  MUFU.RCP R15, R15 ;  /* 0x0000000f000f7308 */ /* 0x000e620000001000 */
[----:B------:R-:W-:Y:S01]  /*02e0*/  FSEL R2, R2, 1, P1 ;  /* 0x3f80000002027808 */ /* 0x000fe20000800000 */
[----:B------:R-:W-:Y:S01]  /*02f0*/  @!P2 FMUL R3, R3, 16777216 ;  /* 0x4b8000000303a820 */ /* 0x000fe20000400000 */
[----:B---3--:R-:W-:-:S03]  /*0300*/  FADD R7, R7, -R9 ;  /* 0x8000000907077221 */ /* 0x008fc60000000000 */
[----:B------:R-:W-:Y:S01]  /*0310*/  @!P3 FMUL R2, R2, 16777216 ;  /* 0x4b8000000202b820 */ /* 0x000fe20000400000 */
[----:B------:R-:W-:Y:S01]  /*0320*/  FADD R6, R6, -R8 ;  /* 0x8000000806067221 */ /* 0x000fe20000000000 */
[----:B0-----:R-:W-:Y:S02]  /*0330*/  FMUL R9, R14, R3 ;  /* 0x000000030e097220 */ /* 0x001fe40000400000 */
[----:B-1----:R-:W-:Y:S02]  /*0340*/  FMUL R8, R15, R2 ;  /* 0x000000020f087220 */ /* 0x002fe40000400000 */
[----:B------:R-:W0:Y:S01]  /*0350*/  LDC.64 R2, c[0x0][0x210] ;  /* 0x00008400ff027b82 */ /* 0x000e220000000a00 */
[----:B------:R-:W-:Y:S01]  /*0360*/  FMUL R9, R6, R9 ;  /* 0x0000000906097220 */ /* 0x000fe20000400000 */
[----:B------:R-:W-:-:S03]  /*0370*/  FMUL R8, R7, R8 ;  /* 0x0000000807087220 */ /* 0x000fc60000400000 */
[----:B----4-:R-:W-:Y:S01]  /*0380*/  FFMA R10, R10, R9, R12 ;  /* 0x000000090a0a7223 */ /* 0x010fe2000000000c */
[----:B------:R-:W-:-:S04]  /*0390*/  FFMA R11, R11, R8, R13 ;  /* 0x000000080b0b7223 */ /* 0x000fc8000000000d */
[----:B------:R-:W-:Y:S02]  /*03a0*/  FSETP.GT.AND P0, PT, R10, RZ, PT ;  /* 0x000000ff0a00720b */ /* 0x000fe40003f04000 */
[----:B------:R-:W-:-:S11]  /*03b0*/  FSETP.GT.AND P1, PT, R11, RZ, PT ;  /* 0x000000ff0b00720b */ /* 0x000fd60003f24000 */
[----:B-----5:R-:W-:Y:S01]  /*03c0*/  @!P0 FMUL R10, R4, R10 ;  /* 0x0000000a040a8220 */ /* 0x020fe20000400000 */
[----:B0-----:R-:W-:-:S04]  /*03d0*/  IMAD.WIDE R2, R0, 0x4, R2 ;  /* 0x0000000400027825 */ /* 0x001fc800078e0202 */
[----:B------:R-:W-:-:S05]  /*03e0*/  @!P1 FMUL R11, R5, R11 ;  /* 0x0000000b050b9220 */ /* 0x000fca0000400000 */
[----:B------:R-:W-:Y:S01]  /*03f0*/  STG.E.64 desc[UR4][R2.64], R10 ;  /* 0x0000000a02007986 */ /* 0x000fe2000c101b04 */
[----:B------:R-:W-:Y:S05]  /*0400*/  EXIT ;  /* 0x000000000000794d */ /* 0x000fea0003800000 */
.L_x_0:
[----:B------:R-:W-:-:S00]  /*0410*/  BRA `(.L_x_0) ;  /* 0xfffffffc00fc7947 */ /* 0x000fc0000383ffff */
[----:B------:R-:W-:-:S00]  /*0420*/  NOP ;  /* 0x0000000000007918 */ /* 0x000fc00000000000 */
        /* <DEDUP_REMOVED lines=13> */
.L_x_1:


//--------------------- .nv.global.init           --------------------------
	.section	.nv.global.init,"aw",@progbits
.nv.global.init:
	.type		_$_str,@object
	.size		_$_str,(_$_str_$_2 - _$_str)
_$_str:
        /*0000*/ 	.byte	0x5f, 0x5f, 0x43, 0x55, 0x44, 0x41, 0x5f, 0x46, 0x54, 0x5a, 0x00
	.type		_$_str_$_2,@object
	.size		_$_str_$_2,(.L_1 - _$_str_$_2)
_$_str_$_2:
        /*000b*/ 	.byte	0x5f, 0x5f, 0x43, 0x55, 0x44, 0x41, 0x5f, 0x50, 0x52, 0x45, 0x43, 0x5f, 0x53, 0x51, 0x52, 0x54
        /*001b*/ 	.byte	0x00
.L_1:


//--------------------- .nv.constant0.triton_poi_fused__native_batch_norm_legit_no_training__prelu_kernel_7 --------------------------
	.section	.nv.constant0.triton_poi_fused__native_batch_norm_legit_no_training__prelu_kernel_7,"a",@progbits
	.sectionflags	@""
	.align	4
.nv.constant0.triton_poi_fused__native_batch_norm_legit_no_training__prelu_kernel_7:
	.zero		588
